//
// Generated by NVIDIA NVVM Compiler
//
// Compiler Build ID: CL-36424714
// Cuda compilation tools, release 13.0, V13.0.88
// Based on NVVM 20.0.0
//

.version 9.0
.target sm_100
.address_size 64


.func _Z8mapitfooiPiS_(
	.param .b32 _Z8mapitfooiPiS__param_0,
	.param .b64 _Z8mapitfooiPiS__param_1,
	.param .b64 _Z8mapitfooiPiS__param_2
)
{
	.reg .b32 	%r<4>;
	.reg .b64 	%rd<8>;

	ld.param.u32 	%r1, [_Z8mapitfooiPiS__param_0];
	ld.param.u64 	%rd1, [_Z8mapitfooiPiS__param_1];
	ld.param.u64 	%rd2, [_Z8mapitfooiPiS__param_2];
	cvta.to.global.u64 	%rd3, %rd1;
	cvta.to.global.u64 	%rd4, %rd2;
	mul.wide.s32 	%rd5, %r1, 4;
	add.s64 	%rd6, %rd4, %rd5;
	ld.global.u32 	%r2, [%rd6];
	mul.lo.s32 	%r3, %r2, %r2;
	add.s64 	%rd7, %rd3, %rd5;
	st.global.u32 	[%rd7], %r3;
	ret;

}
	// .globl	_Z12square_arrayiPiS_
.visible .entry _Z12square_arrayiPiS_(
	.param .u32 _Z12square_arrayiPiS__param_0,
	.param .u64 .ptr .align 1 _Z12square_arrayiPiS__param_1,
	.param .u64 .ptr .align 1 _Z12square_arrayiPiS__param_2
)
{
	.reg .pred 	%p<4>;
	.reg .b32 	%r<13>;
	.reg .b64 	%rd<3>;

	ld.param.u32 	%r6, [_Z12square_arrayiPiS__param_0];
	ld.param.u64 	%rd1, [_Z12square_arrayiPiS__param_1];
	ld.param.u64 	%rd2, [_Z12square_arrayiPiS__param_2];
	setp.lt.s32 	%p1, %r6, 1;
	@%p1 bra 	$L__BB1_5;
	mov.u32 	%r8, %ctaid.x;
	mov.u32 	%r9, %ntid.x;
	mov.u32 	%r10, %tid.x;
	mad.lo.s32 	%r1, %r8, %r9, %r10;
	mov.u32 	%r11, %nctaid.x;
	mul.lo.s32 	%r2, %r9, %r11;
	mov.b32 	%r12, 0;
$L__BB1_2:
	add.s32 	%r4, %r1, %r12;
	setp.ge.s32 	%p2, %r4, %r6;
	@%p2 bra 	$L__BB1_4;
	{ // callseq 0, 0
	.param .b32 param0;
	st.param.b32 	[param0], %r4;
	.param .b64 param1;
	st.param.b64 	[param1], %rd1;
	.param .b64 param2;
	st.param.b64 	[param2], %rd2;
	call.uni 
	_Z8mapitfooiPiS_, 
	(
	param0, 
	param1, 
	param2
	);
	} // callseq 0
$L__BB1_4:
	add.s32 	%r12, %r12, %r2;
	setp.lt.s32 	%p3, %r12, %r6;
	@%p3 bra 	$L__BB1_2;
$L__BB1_5:
	ret;

}


// ===== COMPILED SASS (sm_100) =====

	.target	sm_100

	.elftype	@"ET_EXEC"


//--------------------- .note.nv.tkinfo           --------------------------
	.section	.note.nv.tkinfo,"",@"SHT_NOTE"
	.sectionflags	@"SHF_NOTE_NV_TKINFO"
	.tkinfo
        /*0018*/ 	.word	0x00000002
        /*0030*/ 	.string	""
        /*0030*/ 	.string	"ptxas"
        /*0030*/ 	.string	"Cuda compilation tools, release 13.0, V13.0.88"
        /*0030*/ 	.string	"Build cuda_13.0.r13.0/compiler.36424714_0"
        /*0030*/ 	.string	"-arch sm_100 -m 64 "



//--------------------- .note.nv.cuinfo           --------------------------
	.section	.note.nv.cuinfo,"",@"SHT_NOTE"
	.sectionflags	@"SHF_NOTE_NV_CUINFO"
        /*0018*/ 	.short	0x0002
        /*001a*/ 	.short	0x0064
        /*001c*/ 	.short	0x0082
	.zero		2


//--------------------- .nv.info                  --------------------------
	.section	.nv.info,"",@"SHT_CUDA_INFO"
	.align	4


	//----- nvinfo : EIATTR_REGCOUNT
	.align		4
        /*0000*/ 	.byte	0x04, 0x2f
        /*0002*/ 	.short	(.L_1 - .L_0)
	.align		4
.L_0:
        /*0004*/ 	.word	index@(_Z12square_arrayiPiS_)
        /*0008*/ 	.word	0x0000000e


	//----- nvinfo : EIATTR_FRAME_SIZE
	.align		4
.L_1:
        /*000c*/ 	.byte	0x04, 0x11
        /*000e*/ 	.short	(.L_3 - .L_2)
	.align		4
.L_2:
        /*0010*/ 	.word	index@($_Z12square_arrayiPiS_$_Z8mapitfooiPiS_)
        /*0014*/ 	.word	0x00000000


	//----- nvinfo : EIATTR_FRAME_SIZE
	.align		4
.L_3:
        /*0018*/ 	.byte	0x04, 0x11
        /*001a*/ 	.short	(.L_5 - .L_4)
	.align		4
.L_4:
        /*001c*/ 	.word	index@(_Z12square_arrayiPiS_)
        /*0020*/ 	.word	0x00000000


	//----- nvinfo : EIATTR_MIN_STACK_SIZE
	.align		4
.L_5:
        /*0024*/ 	.byte	0x04, 0x12
        /*0026*/ 	.short	(.L_7 - .L_6)
	.align		4
.L_6:
        /*0028*/ 	.word	index@(_Z12square_arrayiPiS_)
        /*002c*/ 	.word	0x00000000
.L_7:


//--------------------- .nv.compat                --------------------------
	.section	.nv.compat,"",@"SHT_CUDA_COMPAT_INFO"
	.align	4
        /*0000*/ 	.byte	0x02, 0x09, 0x00, 0x00, 0x02, 0x02, 0x01, 0x00, 0x02, 0x05, 0x05, 0x00, 0x03, 0x07, 0x01, 0x01
        /*0010*/ 	.byte	0x02, 0x03, 0x00, 0x00, 0x02, 0x06, 0x01, 0x00, 0x04, 0x0b, 0x08, 0x00, 0x09, 0x00, 0x00, 0x00
        /*0020*/ 	.byte	0x00, 0x00, 0x00, 0x00


//--------------------- .nv.info._Z12square_arrayiPiS_ --------------------------
	.section	.nv.info._Z12square_arrayiPiS_,"",@"SHT_CUDA_INFO"
	.sectionflags	@""
	.align	4


	//----- nvinfo : EIATTR_CUDA_API_VERSION
	.align		4
        /*0000*/ 	.byte	0x04, 0x37
        /*0002*/ 	.short	(.L_9 - .L_8)
.L_8:
        /*0004*/ 	.word	0x00000082


	//----- nvinfo : EIATTR_KPARAM_INFO
	.align		4
.L_9:
        /*0008*/ 	.byte	0x04, 0x17
        /*000a*/ 	.short	(.L_11 - .L_10)
.L_10:
        /*000c*/ 	.word	0x00000000
        /*0010*/ 	.short	0x0002
        /*0012*/ 	.short	0x0010
        /*0014*/ 	.byte	0x00, 0xf5, 0x21, 0x00


	//----- nvinfo : EIATTR_KPARAM_INFO
	.align		4
.L_11:
        /*0018*/ 	.byte	0x04, 0x17
        /*001a*/ 	.short	(.L_13 - .L_12)
.L_12:
        /*001c*/ 	.word	0x00000000
        /*0020*/ 	.short	0x0001
        /*0022*/ 	.short	0x0008
        /*0024*/ 	.byte	0x00, 0xf5, 0x21, 0x00


	//----- nvinfo : EIATTR_KPARAM_INFO
	.align		4
.L_13:
        /*0028*/ 	.byte	0x04, 0x17
        /*002a*/ 	.short	(.L_15 - .L_14)
.L_14:
        /*002c*/ 	.word	0x00000000
        /*0030*/ 	.short	0x0000
        /*0032*/ 	.short	0x0000
        /*0034*/ 	.byte	0x00, 0xf0, 0x11, 0x00


	//----- nvinfo : EIATTR_SPARSE_MMA_MASK
	.align		4
.L_15:
        /*0038*/ 	.byte	0x03, 0x50
        /*003a*/ 	.short	0x0000


	//----- nvinfo : EIATTR_MAXREG_COUNT
	.align		4
        /*003c*/ 	.byte	0x03, 0x1b
        /*003e*/ 	.short	0x00ff


	//----- nvinfo : EIATTR_MERCURY_ISA_VERSION
	.align		4
        /*0040*/ 	.byte	0x03, 0x5f
        /*0042*/ 	.short	0x0101


	//----- nvinfo : EIATTR_VRC_CTA_INIT_COUNT
	.align		4
        /*0044*/ 	.byte	0x02, 0x4a
	.zero		1
	.zero		1


	//----- nvinfo : EIATTR_EXIT_INSTR_OFFSETS
	.align		4
        /*0048*/ 	.byte	0x04, 0x1c
        /*004a*/ 	.short	(.L_17 - .L_16)


	//   ....[0]....
.L_16:
        /*004c*/ 	.word	0x00000030


	//   ....[1]....
        /*0050*/ 	.word	0x00000160


	//----- nvinfo : EIATTR_CRS_STACK_SIZE
	.align		4
.L_17:
        /*0054*/ 	.byte	0x04, 0x1e
        /*0056*/ 	.short	(.L_19 - .L_18)
.L_18:
        /*0058*/ 	.word	0x00000000


	//----- nvinfo : EIATTR_CBANK_PARAM_SIZE
	.align		4
.L_19:
        /*005c*/ 	.byte	0x03, 0x19
        /*005e*/ 	.short	0x0018


	//----- nvinfo : EIATTR_PARAM_CBANK
	.align		4
        /*0060*/ 	.byte	0x04, 0x0a
        /*0062*/ 	.short	(.L_21 - .L_20)
	.align		4
.L_20:
        /*0064*/ 	.word	index@(.nv.constant0._Z12square_arrayiPiS_)
        /*0068*/ 	.short	0x0380
        /*006a*/ 	.short	0x0018


	//----- nvinfo : EIATTR_SW_WAR
	.align		4
.L_21:
        /*006c*/ 	.byte	0x04, 0x36
        /*006e*/ 	.short	(.L_23 - .L_22)
.L_22:
        /*0070*/ 	.word	0x00000008
.L_23:


//--------------------- .nv.callgraph             --------------------------
	.section	.nv.callgraph,"",@"SHT_CUDA_CALLGRAPH"
	.align	4
	.sectionentsize	8
	.align		4
        /*0000*/ 	.word	0x00000000
	.align		4
        /*0004*/ 	.word	0xffffffff
	.align		4
        /*0008*/ 	.word	0x00000000
	.align		4
        /*000c*/ 	.word	0xfffffffe
	.align		4
        /*0010*/ 	.word	0x00000000
	.align		4
        /*0014*/ 	.word	0xfffffffd
	.align		4
        /*0018*/ 	.word	0x00000000
	.align		4
        /*001c*/ 	.word	0xfffffffc


//--------------------- .text._Z12square_arrayiPiS_ --------------------------
	.section	.text._Z12square_arrayiPiS_,"ax",@progbits
	.align	128
        .global         _Z12square_arrayiPiS_
        .type           _Z12square_arrayiPiS_,@function
        .size           _Z12square_arrayiPiS_,(.L_x_4 - _Z12square_arrayiPiS_)
        .other          _Z12square_arrayiPiS_,@"STO_CUDA_ENTRY STV_DEFAULT"
_Z12square_arrayiPiS_:
.text._Z12square_arrayiPiS_:
[----:B------:R-:W-:Y:S08]  /*0000*/  LDC R1, c[0x0][0x37c] ;  /* 0x0000df00ff017b82 */ /* 0x000ff00000000800 */
[----:B------:R-:W0:Y:S02]  /*0010*/  LDC R0, c[0x0][0x380] ;  /* 0x0000e000ff007b82 */ /* 0x000e240000000800 */
[----:B0-----:R-:W-:-:S13]  /*0020*/  ISETP.GE.AND P0, PT, R0, 0x1, PT ;  /* 0x000000010000780c */ /* 0x001fda0003f06270 */
[----:B------:R-:W-:Y:S05]  /*0030*/  @!P0 EXIT ;  /* 0x000000000000894d */ /* 0x000fea0003800000 */
[----:B------:R-:W0:Y:S01]  /*0040*/  S2R R3, SR_TID.X ;  /* 0x0000000000037919 */ /* 0x000e220000002100 */
[----:B------:R-:W0:Y:S01]  /*0050*/  S2UR UR4, SR_CTAID.X ;  /* 0x00000000000479c3 */ /* 0x000e220000002500 */
[----:B------:R-:W-:Y:S01]  /*0060*/  HFMA2 R9, -RZ, RZ, 0, 0 ;  /* 0x00000000ff097431 */ /* 0x000fe200000001ff */
[----:B------:R-:W1:Y:S06]  /*0070*/  LDCU UR6, c[0x0][0x380] ;  /* 0x00007000ff0677ac */ /* 0x000e6c0008000800 */
[----:B------:R-:W0:Y:S01]  /*0080*/  LDC R8, c[0x0][0x360] ;  /* 0x0000d800ff087b82 */ /* 0x000e220000000800 */
[----:B------:R-:W2:Y:S01]  /*0090*/  LDCU UR5, c[0x0][0x370] ;  /* 0x00006e00ff0577ac */ /* 0x000ea20008000800 */
[----:B0-----:R-:W-:-:S02]  /*00a0*/  IMAD R0, R8, UR4, R3 ;  /* 0x0000000408007c24 */ /* 0x001fc4000f8e0203 */
[----:B-12---:R-:W-:-:S07]  /*00b0*/  IMAD R8, R8, UR5, RZ ;  /* 0x0000000508087c24 */ /* 0x006fce000f8e02ff */
.L_x_2:
[-C--:B------:R-:W-:Y:S01]  /*00c0*/  IADD3 R7, PT, PT, R0, R9.reuse, RZ ;  /* 0x0000000900077210 */ /* 0x080fe20007ffe0ff */
[----:B------:R-:W-:Y:S01]  /*00d0*/  BSSY.RECONVERGENT B0, `(.L_x_0) ;  /* 0x0000007000007945 */ /* 0x000fe20003800200 */
[----:B------:R-:W-:Y:S02]  /*00e0*/  IADD3 R9, PT, PT, R8, R9, RZ ;  /* 0x0000000908097210 */ /* 0x000fe40007ffe0ff */
[----:B------:R-:W-:Y:S02]  /*00f0*/  ISETP.GE.AND P0, PT, R7, UR6, PT ;  /* 0x0000000607007c0c */ /* 0x000fe4000bf06270 */
[----:B------:R-:W-:-:S11]  /*0100*/  ISETP.GE.AND P1, PT, R9, UR6, PT ;  /* 0x0000000609007c0c */ /* 0x000fd6000bf26270 */
[----:B------:R-:W-:Y:S05]  /*0110*/  @P0 BRA `(.L_x_1) ;  /* 0x0000000000080947 */ /* 0x000fea0003800000 */
[----:B------:R-:W-:-:S07]  /*0120*/  MOV R6, 0x140 ;  /* 0x0000014000067802 */ /* 0x000fce0000000f00 */
[----:B------:R-:W-:Y:S05]  /*0130*/  CALL.REL.NOINC `($_Z12square_arrayiPiS_$_Z8mapitfooiPiS_) ;  /* 0x00000000000c7944 */ /* 0x000fea0003c00000 */
.L_x_1:
[----:B------:R-:W-:Y:S05]  /*0140*/  BSYNC.RECONVERGENT B0 ;  /* 0x0000000000007941 */ /* 0x000fea0003800200 */
.L_x_0:
[----:B------:R-:W-:Y:S05]  /*0150*/  @!P1 BRA `(.L_x_2) ;  /* 0xfffffffc00d89947 */ /* 0x000fea000383ffff */
[----:B------:R-:W-:Y:S05]  /*0160*/  EXIT ;  /* 0x000000000000794d */ /* 0x000fea0003800000 */
        .type           $_Z12square_arrayiPiS_$_Z8mapitfooiPiS_,@function
        .size           $_Z12square_arrayiPiS_$_Z8mapitfooiPiS_,(.L_x_4 - $_Z12square_arrayiPiS_$_Z8mapitfooiPiS_)
$_Z12square_arrayiPiS_$_Z8mapitfooiPiS_:
[----:B------:R-:W0:Y:S01]  /*0170*/  LDC.64 R2, c[0x0][0x390] ;  /* 0x0000e400ff027b82 */ /* 0x000e220000000a00 */
[----:B------:R-:W1:Y:S07]  /*0180*/  LDCU.64 UR4, c[0x0][0x358] ;  /* 0x00006b00ff0477ac */ /* 0x000e6e0008000a00 */
[----:B------:R-:W2:Y:S01]  /*0190*/  LDC.64 R4, c[0x0][0x388] ;  /* 0x0000e200ff047b82 */ /* 0x000ea20000000a00 */
[----:B0-----:R-:W-:-:S06]  /*01a0*/  IMAD.WIDE R2, R7, 0x4, R2 ;  /* 0x0000000407027825 */ /* 0x001fcc00078e0202 */
[----:B-1----:R-:W3:Y:S01]  /*01b0*/  LDG.E R2, desc[UR4][R2.64] ;  /* 0x0000000402027981 */ /* 0x002ee2000c1e1900 */
[----:B--2---:R-:W-:Y:S01]  /*01c0*/  IMAD.WIDE R4, R7, 0x4, R4 ;  /* 0x0000000407047825 */ /* 0x004fe200078e0204 */
[----:B------:R-:W-:-:S03]  /*01d0*/  MOV R7, 0x0 ;  /* 0x0000000000077802 */ /* 0x000fc60000000f00 */
[----:B---3--:R-:W-:-:S05]  /*01e0*/  IMAD R11, R2, R2, RZ ;  /* 0x00000002020b7224 */ /* 0x008fca00078e02ff */
[----:B------:R0:W-:Y:S02]  /*01f0*/  STG.E desc[UR4][R4.64], R11 ;  /* 0x0000000b04007986 */ /* 0x0001e4000c101904 */
[----:B0-----:R-:W-:Y:S05]  /*0200*/  RET.REL.NODEC R6 `(_Z12square_arrayiPiS_) ;  /* 0xfffffffc067c7950 */ /* 0x001fea0003c3ffff */
.L_x_3:
[----:B------:R-:W-:-:S00]  /*0210*/  BRA `(.L_x_3) ;  /* 0xfffffffc00fc7947 */ /* 0x000fc0000383ffff */
[----:B------:R-:W-:-:S00]  /*0220*/  NOP ;  /* 0x0000000000007918 */ /* 0x000fc00000000000 */
        /* <DEDUP_REMOVED lines=13> */
.L_x_4:


//--------------------- .nv.shared.reserved.0     --------------------------
	.section	.nv.shared.reserved.0,"aw",@nobits
	.weak		__nv_reservedSMEM_offset_0_alias
	.size		__nv_reservedSMEM_offset_0_alias, 0, 64
	.other		__nv_reservedSMEM_offset_0_alias,@"STO_CUDA_RESERVED_SHARED STV_DEFAULT"
__nv_reservedSMEM_offset_0_alias:
	.zero		0
	.zero		64


//--------------------- .nv.constant0._Z12square_arrayiPiS_ --------------------------
	.section	.nv.constant0._Z12square_arrayiPiS_,"a",@progbits
	.sectionflags	@""
	.align	4
.nv.constant0._Z12square_arrayiPiS_:
	.zero		920


//--------------------- SYMBOLS --------------------------

	.type		.nv.reservedSmem.offset0,@object
	.size		.nv.reservedSmem.offset0,0x4
